//
// Generated by NVIDIA NVVM Compiler
//
// Compiler Build ID: CL-36424714
// Cuda compilation tools, release 13.0, V13.0.88
// Based on NVVM 20.0.0
//

.version 9.0
.target sm_100
.address_size 64

	// .globl	_Z8mmKernelPfPKfS1_

.visible .entry _Z8mmKernelPfPKfS1_(
	.param .u64 .ptr .align 1 _Z8mmKernelPfPKfS1__param_0,
	.param .u64 .ptr .align 1 _Z8mmKernelPfPKfS1__param_1,
	.param .u64 .ptr .align 1 _Z8mmKernelPfPKfS1__param_2
)
{


	ret;

}


// ===== COMPILED SASS (sm_100) =====

	.target	sm_100

	.elftype	@"ET_EXEC"


//--------------------- .note.nv.tkinfo           --------------------------
	.section	.note.nv.tkinfo,"",@"SHT_NOTE"
	.sectionflags	@"SHF_NOTE_NV_TKINFO"
	.tkinfo
        /*0018*/ 	.word	0x00000002
        /*0030*/ 	.string	""
        /*0030*/ 	.string	"ptxas"
        /*0030*/ 	.string	"Cuda compilation tools, release 13.0, V13.0.88"
        /*0030*/ 	.string	"Build cuda_13.0.r13.0/compiler.36424714_0"
        /*0030*/ 	.string	"-arch sm_100 -m 64 "



//--------------------- .note.nv.cuinfo           --------------------------
	.section	.note.nv.cuinfo,"",@"SHT_NOTE"
	.sectionflags	@"SHF_NOTE_NV_CUINFO"
        /*0018*/ 	.short	0x0002
        /*001a*/ 	.short	0x0064
        /*001c*/ 	.short	0x0082
	.zero		2


//--------------------- .nv.info                  --------------------------
	.section	.nv.info,"",@"SHT_CUDA_INFO"
	.align	4


	//----- nvinfo : EIATTR_REGCOUNT
	.align		4
        /*0000*/ 	.byte	0x04, 0x2f
        /*0002*/ 	.short	(.L_1 - .L_0)
	.align		4
.L_0:
        /*0004*/ 	.word	index@(_Z8mmKernelPfPKfS1_)
        /*0008*/ 	.word	0x00000004


	//----- nvinfo : EIATTR_FRAME_SIZE
	.align		4
.L_1:
        /*000c*/ 	.byte	0x04, 0x11
        /*000e*/ 	.short	(.L_3 - .L_2)
	.align		4
.L_2:
        /*0010*/ 	.word	index@(_Z8mmKernelPfPKfS1_)
        /*0014*/ 	.word	0x00000000


	//----- nvinfo : EIATTR_MIN_STACK_SIZE
	.align		4
.L_3:
        /*0018*/ 	.byte	0x04, 0x12
        /*001a*/ 	.short	(.L_5 - .L_4)
	.align		4
.L_4:
        /*001c*/ 	.word	index@(_Z8mmKernelPfPKfS1_)
        /*0020*/ 	.word	0x00000000
.L_5:


//--------------------- .nv.compat                --------------------------
	.section	.nv.compat,"",@"SHT_CUDA_COMPAT_INFO"
	.align	4
        /*0000*/ 	.byte	0x02, 0x09, 0x00, 0x00, 0x02, 0x02, 0x01, 0x00, 0x02, 0x05, 0x05, 0x00, 0x03, 0x07, 0x01, 0x01
        /*0010*/ 	.byte	0x02, 0x03, 0x00, 0x00, 0x02, 0x06, 0x01, 0x00, 0x04, 0x0b, 0x08, 0x00, 0x09, 0x00, 0x00, 0x00
        /*0020*/ 	.byte	0x00, 0x00, 0x00, 0x00


//--------------------- .nv.info._Z8mmKernelPfPKfS1_ --------------------------
	.section	.nv.info._Z8mmKernelPfPKfS1_,"",@"SHT_CUDA_INFO"
	.sectionflags	@""
	.align	4


	//----- nvinfo : EIATTR_CUDA_API_VERSION
	.align		4
        /*0000*/ 	.byte	0x04, 0x37
        /*0002*/ 	.short	(.L_7 - .L_6)
.L_6:
        /*0004*/ 	.word	0x00000082


	//----- nvinfo : EIATTR_KPARAM_INFO
	.align		4
.L_7:
        /*0008*/ 	.byte	0x04, 0x17
        /*000a*/ 	.short	(.L_9 - .L_8)
.L_8:
        /*000c*/ 	.word	0x00000000
        /*0010*/ 	.short	0x0002
        /*0012*/ 	.short	0x0010
        /*0014*/ 	.byte	0x00, 0xf5, 0x21, 0x00


	//----- nvinfo : EIATTR_KPARAM_INFO
	.align		4
.L_9:
        /*0018*/ 	.byte	0x04, 0x17
        /*001a*/ 	.short	(.L_11 - .L_10)
.L_10:
        /*001c*/ 	.word	0x00000000
        /*0020*/ 	.short	0x0001
        /*0022*/ 	.short	0x0008
        /*0024*/ 	.byte	0x00, 0xf5, 0x21, 0x00


	//----- nvinfo : EIATTR_KPARAM_INFO
	.align		4
.L_11:
        /*0028*/ 	.byte	0x04, 0x17
        /*002a*/ 	.short	(.L_13 - .L_12)
.L_12:
        /*002c*/ 	.word	0x00000000
        /*0030*/ 	.short	0x0000
        /*0032*/ 	.short	0x0000
        /*0034*/ 	.byte	0x00, 0xf5, 0x21, 0x00


	//----- nvinfo : EIATTR_SPARSE_MMA_MASK
	.align		4
.L_13:
        /*0038*/ 	.byte	0x03, 0x50
        /*003a*/ 	.short	0x0000


	//----- nvinfo : EIATTR_MAXREG_COUNT
	.align		4
        /*003c*/ 	.byte	0x03, 0x1b
        /*003e*/ 	.short	0x00ff


	//----- nvinfo : EIATTR_MERCURY_ISA_VERSION
	.align		4
        /*0040*/ 	.byte	0x03, 0x5f
        /*0042*/ 	.short	0x0101


	//----- nvinfo : EIATTR_VRC_CTA_INIT_COUNT
	.align		4
        /*0044*/ 	.byte	0x02, 0x4a
	.zero		1
	.zero		1


	//----- nvinfo : EIATTR_EXIT_INSTR_OFFSETS
	.align		4
        /*0048*/ 	.byte	0x04, 0x1c
        /*004a*/ 	.short	(.L_15 - .L_14)


	//   ....[0]....
.L_14:
        /*004c*/ 	.word	0x00000010


	//----- nvinfo : EIATTR_CBANK_PARAM_SIZE
	.align		4
.L_15:
        /*0050*/ 	.byte	0x03, 0x19
        /*0052*/ 	.short	0x0018


	//----- nvinfo : EIATTR_PARAM_CBANK
	.align		4
        /*0054*/ 	.byte	0x04, 0x0a
        /*0056*/ 	.short	(.L_17 - .L_16)
	.align		4
.L_16:
        /*0058*/ 	.word	index@(.nv.constant0._Z8mmKernelPfPKfS1_)
        /*005c*/ 	.short	0x0380
        /*005e*/ 	.short	0x0018


	//----- nvinfo : EIATTR_SW_WAR
	.align		4
.L_17:
        /*0060*/ 	.byte	0x04, 0x36
        /*0062*/ 	.short	(.L_19 - .L_18)
.L_18:
        /*0064*/ 	.word	0x00000008
.L_19:


//--------------------- .nv.callgraph             --------------------------
	.section	.nv.callgraph,"",@"SHT_CUDA_CALLGRAPH"
	.align	4
	.sectionentsize	8
	.align		4
        /*0000*/ 	.word	0x00000000
	.align		4
        /*0004*/ 	.word	0xffffffff
	.align		4
        /*0008*/ 	.word	0x00000000
	.align		4
        /*000c*/ 	.word	0xfffffffe
	.align		4
        /*0010*/ 	.word	0x00000000
	.align		4
        /*0014*/ 	.word	0xfffffffd
	.align		4
        /*0018*/ 	.word	0x00000000
	.align		4
        /*001c*/ 	.word	0xfffffffc


//--------------------- .text._Z8mmKernelPfPKfS1_ --------------------------
	.section	.text._Z8mmKernelPfPKfS1_,"ax",@progbits
	.align	128
        .global         _Z8mmKernelPfPKfS1_
        .type           _Z8mmKernelPfPKfS1_,@function
        .size           _Z8mmKernelPfPKfS1_,(.L_x_1 - _Z8mmKernelPfPKfS1_)
        .other          _Z8mmKernelPfPKfS1_,@"STO_CUDA_ENTRY STV_DEFAULT"
_Z8mmKernelPfPKfS1_:
.text._Z8mmKernelPfPKfS1_:
[----:B------:R-:W-:Y:S01]  /*0000*/  LDC R1, c[0x0][0x37c] ;  /* 0x0000df00ff017b82 */ /* 0x000fe20000000800 */
[----:B------:R-:W-:Y:S05]  /*0010*/  EXIT ;  /* 0x000000000000794d */ /* 0x000fea0003800000 */
.L_x_0:
[----:B------:R-:W-:-:S00]  /*0020*/  BRA `(.L_x_0) ;  /* 0xfffffffc00fc7947 */ /* 0x000fc0000383ffff */
[----:B------:R-:W-:-:S00]  /*0030*/  NOP ;  /* 0x0000000000007918 */ /* 0x000fc00000000000 */
        /* <DEDUP_REMOVED lines=12> */
.L_x_1:


//--------------------- .nv.shared.reserved.0     --------------------------
	.section	.nv.shared.reserved.0,"aw",@nobits
	.weak		__nv_reservedSMEM_offset_0_alias
	.size		__nv_reservedSMEM_offset_0_alias, 0, 64
	.other		__nv_reservedSMEM_offset_0_alias,@"STO_CUDA_RESERVED_SHARED STV_DEFAULT"
__nv_reservedSMEM_offset_0_alias:
	.zero		0
	.zero		64


//--------------------- .nv.constant0._Z8mmKernelPfPKfS1_ --------------------------
	.section	.nv.constant0._Z8mmKernelPfPKfS1_,"a",@progbits
	.sectionflags	@""
	.align	4
.nv.constant0._Z8mmKernelPfPKfS1_:
	.zero		920


//--------------------- SYMBOLS --------------------------

	.type		.nv.reservedSmem.offset0,@object
	.size		.nv.reservedSmem.offset0,0x4
